//
// Generated by NVIDIA NVVM Compiler
//
// Compiler Build ID: CL-36424714
// Cuda compilation tools, release 13.0, V13.0.88
// Based on NVVM 20.0.0
//

.version 9.0
.target sm_100
.address_size 64

	// .globl	_Z3foov
.extern .func  (.param .b32 func_retval0) vprintf
(
	.param .b64 vprintf_param_0,
	.param .b64 vprintf_param_1
)
;
.global .align 1 .b8 $str[15] = {105, 32, 97, 109, 32, 105, 110, 32, 107, 101, 114, 110, 97, 108};

.visible .entry _Z3foov()
{
	.reg .b32 	%r<3>;
	.reg .b64 	%rd<3>;

	mov.u64 	%rd1, $str;
	cvta.global.u64 	%rd2, %rd1;
	{ // callseq 0, 0
	.param .b64 param0;
	st.param.b64 	[param0], %rd2;
	.param .b64 param1;
	st.param.b64 	[param1], 0;
	.param .b32 retval0;
	call.uni (retval0), 
	vprintf, 
	(
	param0, 
	param1
	);
	ld.param.b32 	%r1, [retval0];
	} // callseq 0
	ret;

}


// ===== COMPILED SASS (sm_100) =====

	.target	sm_100

	.elftype	@"ET_EXEC"


//--------------------- .note.nv.tkinfo           --------------------------
	.section	.note.nv.tkinfo,"",@"SHT_NOTE"
	.sectionflags	@"SHF_NOTE_NV_TKINFO"
	.tkinfo
        /*0018*/ 	.word	0x00000002
        /*0030*/ 	.string	""
        /*0030*/ 	.string	"ptxas"
        /*0030*/ 	.string	"Cuda compilation tools, release 13.0, V13.0.88"
        /*0030*/ 	.string	"Build cuda_13.0.r13.0/compiler.36424714_0"
        /*0030*/ 	.string	"-arch sm_100 -m 64 "



//--------------------- .note.nv.cuinfo           --------------------------
	.section	.note.nv.cuinfo,"",@"SHT_NOTE"
	.sectionflags	@"SHF_NOTE_NV_CUINFO"
        /*0018*/ 	.short	0x0002
        /*001a*/ 	.short	0x0064
        /*001c*/ 	.short	0x0082
	.zero		2


//--------------------- .nv.info                  --------------------------
	.section	.nv.info,"",@"SHT_CUDA_INFO"
	.align	4


	//----- nvinfo : EIATTR_REGCOUNT
	.align		4
        /*0000*/ 	.byte	0x04, 0x2f
        /*0002*/ 	.short	(.L_2 - .L_1)
	.align		4
.L_1:
        /*0004*/ 	.word	index@(_Z3foov)
        /*0008*/ 	.word	0x00000018


	//----- nvinfo : EIATTR_FRAME_SIZE
	.align		4
.L_2:
        /*000c*/ 	.byte	0x04, 0x11
        /*000e*/ 	.short	(.L_4 - .L_3)
	.align		4
.L_3:
        /*0010*/ 	.word	index@(_Z3foov)
        /*0014*/ 	.word	0x00000000


	//----- nvinfo : EIATTR_MIN_STACK_SIZE
	.align		4
.L_4:
        /*0018*/ 	.byte	0x04, 0x12
        /*001a*/ 	.short	(.L_6 - .L_5)
	.align		4
.L_5:
        /*001c*/ 	.word	index@(_Z3foov)
        /*0020*/ 	.word	0x00000000
.L_6:


//--------------------- .nv.compat                --------------------------
	.section	.nv.compat,"",@"SHT_CUDA_COMPAT_INFO"
	.align	4
        /*0000*/ 	.byte	0x02, 0x09, 0x00, 0x00, 0x02, 0x02, 0x01, 0x00, 0x02, 0x05, 0x05, 0x00, 0x03, 0x07, 0x01, 0x01
        /*0010*/ 	.byte	0x02, 0x03, 0x00, 0x00, 0x02, 0x06, 0x01, 0x00, 0x04, 0x0b, 0x08, 0x00, 0x09, 0x00, 0x00, 0x00
        /*0020*/ 	.byte	0x00, 0x00, 0x00, 0x00


//--------------------- .nv.info._Z3foov          --------------------------
	.section	.nv.info._Z3foov,"",@"SHT_CUDA_INFO"
	.sectionflags	@""
	.align	4


	//----- nvinfo : EIATTR_CUDA_API_VERSION
	.align		4
        /*0000*/ 	.byte	0x04, 0x37
        /*0002*/ 	.short	(.L_8 - .L_7)
.L_7:
        /*0004*/ 	.word	0x00000082


	//----- nvinfo : EIATTR_SPARSE_MMA_MASK
	.align		4
.L_8:
        /*0008*/ 	.byte	0x03, 0x50
        /*000a*/ 	.short	0x0000


	//----- nvinfo : EIATTR_MAXREG_COUNT
	.align		4
        /*000c*/ 	.byte	0x03, 0x1b
        /*000e*/ 	.short	0x00ff


	//----- nvinfo : EIATTR_EXTERNS
	.align		4
        /*0010*/ 	.byte	0x04, 0x0f
        /*0012*/ 	.short	(.L_10 - .L_9)


	//   ....[0]....
	.align		4
.L_9:
        /*0014*/ 	.word	index@(vprintf)


	//----- nvinfo : EIATTR_MERCURY_ISA_VERSION
	.align		4
.L_10:
        /*0018*/ 	.byte	0x03, 0x5f
        /*001a*/ 	.short	0x0101


	//----- nvinfo : EIATTR_VRC_CTA_INIT_COUNT
	.align		4
        /*001c*/ 	.byte	0x02, 0x4a
	.zero		1
	.zero		1


	//----- nvinfo : EIATTR_SYSCALL_OFFSETS
	.align		4
        /*0020*/ 	.byte	0x04, 0x46
        /*0022*/ 	.short	(.L_12 - .L_11)


	//   ....[0]....
.L_11:
        /*0024*/ 	.word	0x00000080


	//----- nvinfo : EIATTR_EXIT_INSTR_OFFSETS
	.align		4
.L_12:
        /*0028*/ 	.byte	0x04, 0x1c
        /*002a*/ 	.short	(.L_14 - .L_13)


	//   ....[0]....
.L_13:
        /*002c*/ 	.word	0x00000090


	//----- nvinfo : EIATTR_SW_WAR
	.align		4
.L_14:
        /*0030*/ 	.byte	0x04, 0x36
        /*0032*/ 	.short	(.L_16 - .L_15)
.L_15:
        /*0034*/ 	.word	0x00000008
.L_16:


//--------------------- .nv.callgraph             --------------------------
	.section	.nv.callgraph,"",@"SHT_CUDA_CALLGRAPH"
	.align	4
	.sectionentsize	8
	.align		4
        /*0000*/ 	.word	0x00000000
	.align		4
        /*0004*/ 	.word	0xffffffff
	.align		4
        /*0008*/ 	.word	index@(_Z3foov)
	.align		4
        /*000c*/ 	.word	index@(vprintf)
	.align		4
        /*0010*/ 	.word	0x00000000
	.align		4
        /*0014*/ 	.word	0xfffffffe
	.align		4
        /*0018*/ 	.word	0x00000000
	.align		4
        /*001c*/ 	.word	0xfffffffd
	.align		4
        /*0020*/ 	.word	0x00000000
	.align		4
        /*0024*/ 	.word	0xfffffffc


//--------------------- .nv.constant4             --------------------------
	.section	.nv.constant4,"a",@progbits
	.align	8
	.align		8
.nv.constant4:
        /*0000*/ 	.dword	vprintf
	.align		8
        /*0008*/ 	.dword	$str


//--------------------- .text._Z3foov             --------------------------
	.section	.text._Z3foov,"ax",@progbits
	.align	128
        .global         _Z3foov
        .type           _Z3foov,@function
        .size           _Z3foov,(.L_x_2 - _Z3foov)
        .other          _Z3foov,@"STO_CUDA_ENTRY STV_DEFAULT"
_Z3foov:
.text._Z3foov:
[----:B------:R-:W0:Y:S01]  /*0000*/  LDC R1, c[0x0][0x37c] ;  /* 0x0000df00ff017b82 */ /* 0x000e220000000800 */
[----:B------:R-:W-:Y:S01]  /*0010*/  MOV R0, 0x0 ;  /* 0x0000000000007802 */ /* 0x000fe20000000f00 */
[----:B------:R-:W1:Y:S01]  /*0020*/  LDCU.64 UR4, c[0x4][0x8] ;  /* 0x01000100ff0477ac */ /* 0x000e620008000a00 */
[----:B------:R-:W-:-:S05]  /*0030*/  CS2R R6, SRZ ;  /* 0x0000000000067805 */ /* 0x000fca000001ff00 */
[----:B------:R2:W3:Y:S01]  /*0040*/  LDC.64 R2, c[0x4][R0] ;  /* 0x0100000000027b82 */ /* 0x0004e20000000a00 */
[----:B-1----:R-:W-:Y:S02]  /*0050*/  IMAD.U32 R4, RZ, RZ, UR4 ;  /* 0x00000004ff047e24 */ /* 0x002fe4000f8e00ff */
[----:B--2---:R-:W-:-:S07]  /*0060*/  IMAD.U32 R5, RZ, RZ, UR5 ;  /* 0x00000005ff057e24 */ /* 0x004fce000f8e00ff */
[----:B------:R-:W-:-:S07]  /*0070*/  LEPC R20, `(.L_x_0) ;  /* 0x000000001014794e */ /* 0x000fce0000000000 */
[----:B0--3--:R-:W-:Y:S05]  /*0080*/  CALL.ABS.NOINC R2 ;  /* 0x0000000002007343 */ /* 0x009fea0003c00000 */
.L_x_0:
[----:B------:R-:W-:Y:S05]  /*0090*/  EXIT ;  /* 0x000000000000794d */ /* 0x000fea0003800000 */
.L_x_1:
[----:B------:R-:W-:-:S00]  /*00a0*/  BRA `(.L_x_1) ;  /* 0xfffffffc00fc7947 */ /* 0x000fc0000383ffff */
[----:B------:R-:W-:-:S00]  /*00b0*/  NOP ;  /* 0x0000000000007918 */ /* 0x000fc00000000000 */
        /* <DEDUP_REMOVED lines=12> */
.L_x_2:


//--------------------- .nv.global.init           --------------------------
	.section	.nv.global.init,"aw",@progbits
.nv.global.init:
	.type		$str,@object
	.size		$str,(.L_0 - $str)
$str:
        /*0000*/ 	.byte	0x69, 0x20, 0x61, 0x6d, 0x20, 0x69, 0x6e, 0x20, 0x6b, 0x65, 0x72, 0x6e, 0x61, 0x6c, 0x00
.L_0:


//--------------------- .nv.shared.reserved.0     --------------------------
	.section	.nv.shared.reserved.0,"aw",@nobits
	.weak		__nv_reservedSMEM_offset_0_alias
	.size		__nv_reservedSMEM_offset_0_alias, 0, 64
	.other		__nv_reservedSMEM_offset_0_alias,@"STO_CUDA_RESERVED_SHARED STV_DEFAULT"
__nv_reservedSMEM_offset_0_alias:
	.zero		0
	.zero		64


//--------------------- .nv.constant0._Z3foov     --------------------------
	.section	.nv.constant0._Z3foov,"a",@progbits
	.sectionflags	@""
	.align	4
.nv.constant0._Z3foov:
	.zero		896


//--------------------- SYMBOLS --------------------------

	.type		.nv.reservedSmem.offset0,@object
	.size		.nv.reservedSmem.offset0,0x4
	.type		vprintf,@function
